//
// Generated by NVIDIA NVVM Compiler
//
// Compiler Build ID: CL-36424714
// Cuda compilation tools, release 13.0, V13.0.88
// Based on NVVM 20.0.0
//

.version 9.0
.target sm_100
.address_size 64

	// .globl	_Z13compareKernelP6float2S0_i

.visible .entry _Z13compareKernelP6float2S0_i(
	.param .u64 .ptr .align 1 _Z13compareKernelP6float2S0_i_param_0,
	.param .u64 .ptr .align 1 _Z13compareKernelP6float2S0_i_param_1,
	.param .u32 _Z13compareKernelP6float2S0_i_param_2
)
{


	ret;

}
.entry _Z27ComplexPointwiseMulAndScaleP6float2PKS_if(
	.param .u64 .ptr .align 1 _Z27ComplexPointwiseMulAndScaleP6float2PKS_if_param_0,
	.param .u64 .ptr .align 1 _Z27ComplexPointwiseMulAndScaleP6float2PKS_if_param_1,
	.param .u32 _Z27ComplexPointwiseMulAndScaleP6float2PKS_if_param_2,
	.param .f32 _Z27ComplexPointwiseMulAndScaleP6float2PKS_if_param_3
)
{


	ret;

}


// ===== COMPILED SASS (sm_100) =====

	.target	sm_100

	.elftype	@"ET_EXEC"


//--------------------- .note.nv.tkinfo           --------------------------
	.section	.note.nv.tkinfo,"",@"SHT_NOTE"
	.sectionflags	@"SHF_NOTE_NV_TKINFO"
	.tkinfo
        /*0018*/ 	.word	0x00000002
        /*0030*/ 	.string	""
        /*0030*/ 	.string	"ptxas"
        /*0030*/ 	.string	"Cuda compilation tools, release 13.0, V13.0.88"
        /*0030*/ 	.string	"Build cuda_13.0.r13.0/compiler.36424714_0"
        /*0030*/ 	.string	"-arch sm_100 -m 64 "



//--------------------- .note.nv.cuinfo           --------------------------
	.section	.note.nv.cuinfo,"",@"SHT_NOTE"
	.sectionflags	@"SHF_NOTE_NV_CUINFO"
        /*0018*/ 	.short	0x0002
        /*001a*/ 	.short	0x0064
        /*001c*/ 	.short	0x0082
	.zero		2


//--------------------- .nv.info                  --------------------------
	.section	.nv.info,"",@"SHT_CUDA_INFO"
	.align	4


	//----- nvinfo : EIATTR_REGCOUNT
	.align		4
        /*0000*/ 	.byte	0x04, 0x2f
        /*0002*/ 	.short	(.L_1 - .L_0)
	.align		4
.L_0:
        /*0004*/ 	.word	index@(_Z13compareKernelP6float2S0_i)
        /*0008*/ 	.word	0x00000004


	//----- nvinfo : EIATTR_FRAME_SIZE
	.align		4
.L_1:
        /*000c*/ 	.byte	0x04, 0x11
        /*000e*/ 	.short	(.L_3 - .L_2)
	.align		4
.L_2:
        /*0010*/ 	.word	index@(_Z13compareKernelP6float2S0_i)
        /*0014*/ 	.word	0x00000000


	//----- nvinfo : EIATTR_REGCOUNT
	.align		4
.L_3:
        /*0018*/ 	.byte	0x04, 0x2f
        /*001a*/ 	.short	(.L_5 - .L_4)
	.align		4
.L_4:
        /*001c*/ 	.word	index@(_Z27ComplexPointwiseMulAndScaleP6float2PKS_if)
        /*0020*/ 	.word	0x00000004


	//----- nvinfo : EIATTR_FRAME_SIZE
	.align		4
.L_5:
        /*0024*/ 	.byte	0x04, 0x11
        /*0026*/ 	.short	(.L_7 - .L_6)
	.align		4
.L_6:
        /*0028*/ 	.word	index@(_Z27ComplexPointwiseMulAndScaleP6float2PKS_if)
        /*002c*/ 	.word	0x00000000


	//----- nvinfo : EIATTR_MIN_STACK_SIZE
	.align		4
.L_7:
        /*0030*/ 	.byte	0x04, 0x12
        /*0032*/ 	.short	(.L_9 - .L_8)
	.align		4
.L_8:
        /*0034*/ 	.word	index@(_Z27ComplexPointwiseMulAndScaleP6float2PKS_if)
        /*0038*/ 	.word	0x00000000


	//----- nvinfo : EIATTR_MIN_STACK_SIZE
	.align		4
.L_9:
        /*003c*/ 	.byte	0x04, 0x12
        /*003e*/ 	.short	(.L_11 - .L_10)
	.align		4
.L_10:
        /*0040*/ 	.word	index@(_Z13compareKernelP6float2S0_i)
        /*0044*/ 	.word	0x00000000
.L_11:


//--------------------- .nv.compat                --------------------------
	.section	.nv.compat,"",@"SHT_CUDA_COMPAT_INFO"
	.align	4
        /*0000*/ 	.byte	0x02, 0x09, 0x00, 0x00, 0x02, 0x02, 0x01, 0x00, 0x02, 0x05, 0x05, 0x00, 0x03, 0x07, 0x01, 0x01
        /*0010*/ 	.byte	0x02, 0x03, 0x00, 0x00, 0x02, 0x06, 0x01, 0x00, 0x04, 0x0b, 0x08, 0x00, 0x09, 0x00, 0x00, 0x00
        /*0020*/ 	.byte	0x00, 0x00, 0x00, 0x00


//--------------------- .nv.info._Z27ComplexPointwiseMulAndScaleP6float2PKS_if --------------------------
	.section	.nv.info._Z27ComplexPointwiseMulAndScaleP6float2PKS_if,"",@"SHT_CUDA_INFO"
	.sectionflags	@""
	.align	4


	//----- nvinfo : EIATTR_CUDA_API_VERSION
	.align		4
        /*0000*/ 	.byte	0x04, 0x37
        /*0002*/ 	.short	(.L_13 - .L_12)
.L_12:
        /*0004*/ 	.word	0x00000082


	//----- nvinfo : EIATTR_KPARAM_INFO
	.align		4
.L_13:
        /*0008*/ 	.byte	0x04, 0x17
        /*000a*/ 	.short	(.L_15 - .L_14)
.L_14:
        /*000c*/ 	.word	0x00000000
        /*0010*/ 	.short	0x0003
        /*0012*/ 	.short	0x0014
        /*0014*/ 	.byte	0x00, 0xf0, 0x11, 0x00


	//----- nvinfo : EIATTR_KPARAM_INFO
	.align		4
.L_15:
        /*0018*/ 	.byte	0x04, 0x17
        /*001a*/ 	.short	(.L_17 - .L_16)
.L_16:
        /*001c*/ 	.word	0x00000000
        /*0020*/ 	.short	0x0002
        /*0022*/ 	.short	0x0010
        /*0024*/ 	.byte	0x00, 0xf0, 0x11, 0x00


	//----- nvinfo : EIATTR_KPARAM_INFO
	.align		4
.L_17:
        /*0028*/ 	.byte	0x04, 0x17
        /*002a*/ 	.short	(.L_19 - .L_18)
.L_18:
        /*002c*/ 	.word	0x00000000
        /*0030*/ 	.short	0x0001
        /*0032*/ 	.short	0x0008
        /*0034*/ 	.byte	0x00, 0xf5, 0x21, 0x00


	//----- nvinfo : EIATTR_KPARAM_INFO
	.align		4
.L_19:
        /*0038*/ 	.byte	0x04, 0x17
        /*003a*/ 	.short	(.L_21 - .L_20)
.L_20:
        /*003c*/ 	.word	0x00000000
        /*0040*/ 	.short	0x0000
        /*0042*/ 	.short	0x0000
        /*0044*/ 	.byte	0x00, 0xf5, 0x21, 0x00


	//----- nvinfo : EIATTR_SPARSE_MMA_MASK
	.align		4
.L_21:
        /*0048*/ 	.byte	0x03, 0x50
        /*004a*/ 	.short	0x0000


	//----- nvinfo : EIATTR_MAXREG_COUNT
	.align		4
        /*004c*/ 	.byte	0x03, 0x1b
        /*004e*/ 	.short	0x00ff


	//----- nvinfo : EIATTR_MERCURY_ISA_VERSION
	.align		4
        /*0050*/ 	.byte	0x03, 0x5f
        /*0052*/ 	.short	0x0101


	//----- nvinfo : EIATTR_VRC_CTA_INIT_COUNT
	.align		4
        /*0054*/ 	.byte	0x02, 0x4a
	.zero		1
	.zero		1


	//----- nvinfo : EIATTR_EXIT_INSTR_OFFSETS
	.align		4
        /*0058*/ 	.byte	0x04, 0x1c
        /*005a*/ 	.short	(.L_23 - .L_22)


	//   ....[0]....
.L_22:
        /*005c*/ 	.word	0x00000010


	//----- nvinfo : EIATTR_CBANK_PARAM_SIZE
	.align		4
.L_23:
        /*0060*/ 	.byte	0x03, 0x19
        /*0062*/ 	.short	0x0018


	//----- nvinfo : EIATTR_PARAM_CBANK
	.align		4
        /*0064*/ 	.byte	0x04, 0x0a
        /*0066*/ 	.short	(.L_25 - .L_24)
	.align		4
.L_24:
        /*0068*/ 	.word	index@(.nv.constant0._Z27ComplexPointwiseMulAndScaleP6float2PKS_if)
        /*006c*/ 	.short	0x0380
        /*006e*/ 	.short	0x0018


	//----- nvinfo : EIATTR_SW_WAR
	.align		4
.L_25:
        /*0070*/ 	.byte	0x04, 0x36
        /*0072*/ 	.short	(.L_27 - .L_26)
.L_26:
        /*0074*/ 	.word	0x00000008
.L_27:


//--------------------- .nv.info._Z13compareKernelP6float2S0_i --------------------------
	.section	.nv.info._Z13compareKernelP6float2S0_i,"",@"SHT_CUDA_INFO"
	.sectionflags	@""
	.align	4


	//----- nvinfo : EIATTR_CUDA_API_VERSION
	.align		4
        /*0000*/ 	.byte	0x04, 0x37
        /*0002*/ 	.short	(.L_29 - .L_28)
.L_28:
        /*0004*/ 	.word	0x00000082


	//----- nvinfo : EIATTR_KPARAM_INFO
	.align		4
.L_29:
        /*0008*/ 	.byte	0x04, 0x17
        /*000a*/ 	.short	(.L_31 - .L_30)
.L_30:
        /*000c*/ 	.word	0x00000000
        /*0010*/ 	.short	0x0002
        /*0012*/ 	.short	0x0010
        /*0014*/ 	.byte	0x00, 0xf0, 0x11, 0x00


	//----- nvinfo : EIATTR_KPARAM_INFO
	.align		4
.L_31:
        /*0018*/ 	.byte	0x04, 0x17
        /*001a*/ 	.short	(.L_33 - .L_32)
.L_32:
        /*001c*/ 	.word	0x00000000
        /*0020*/ 	.short	0x0001
        /*0022*/ 	.short	0x0008
        /*0024*/ 	.byte	0x00, 0xf5, 0x21, 0x00


	//----- nvinfo : EIATTR_KPARAM_INFO
	.align		4
.L_33:
        /*0028*/ 	.byte	0x04, 0x17
        /*002a*/ 	.short	(.L_35 - .L_34)
.L_34:
        /*002c*/ 	.word	0x00000000
        /*0030*/ 	.short	0x0000
        /*0032*/ 	.short	0x0000
        /*0034*/ 	.byte	0x00, 0xf5, 0x21, 0x00


	//----- nvinfo : EIATTR_SPARSE_MMA_MASK
	.align		4
.L_35:
        /*0038*/ 	.byte	0x03, 0x50
        /*003a*/ 	.short	0x0000


	//----- nvinfo : EIATTR_MAXREG_COUNT
	.align		4
        /*003c*/ 	.byte	0x03, 0x1b
        /*003e*/ 	.short	0x00ff


	//----- nvinfo : EIATTR_MERCURY_ISA_VERSION
	.align		4
        /*0040*/ 	.byte	0x03, 0x5f
        /*0042*/ 	.short	0x0101


	//----- nvinfo : EIATTR_VRC_CTA_INIT_COUNT
	.align		4
        /*0044*/ 	.byte	0x02, 0x4a
	.zero		1
	.zero		1


	//----- nvinfo : EIATTR_EXIT_INSTR_OFFSETS
	.align		4
        /*0048*/ 	.byte	0x04, 0x1c
        /*004a*/ 	.short	(.L_37 - .L_36)


	//   ....[0]....
.L_36:
        /*004c*/ 	.word	0x00000010


	//----- nvinfo : EIATTR_CBANK_PARAM_SIZE
	.align		4
.L_37:
        /*0050*/ 	.byte	0x03, 0x19
        /*0052*/ 	.short	0x0014


	//----- nvinfo : EIATTR_PARAM_CBANK
	.align		4
        /*0054*/ 	.byte	0x04, 0x0a
        /*0056*/ 	.short	(.L_39 - .L_38)
	.align		4
.L_38:
        /*0058*/ 	.word	index@(.nv.constant0._Z13compareKernelP6float2S0_i)
        /*005c*/ 	.short	0x0380
        /*005e*/ 	.short	0x0014


	//----- nvinfo : EIATTR_SW_WAR
	.align		4
.L_39:
        /*0060*/ 	.byte	0x04, 0x36
        /*0062*/ 	.short	(.L_41 - .L_40)
.L_40:
        /*0064*/ 	.word	0x00000008
.L_41:


//--------------------- .nv.callgraph             --------------------------
	.section	.nv.callgraph,"",@"SHT_CUDA_CALLGRAPH"
	.align	4
	.sectionentsize	8
	.align		4
        /*0000*/ 	.word	0x00000000
	.align		4
        /*0004*/ 	.word	0xffffffff
	.align		4
        /*0008*/ 	.word	0x00000000
	.align		4
        /*000c*/ 	.word	0xfffffffe
	.align		4
        /*0010*/ 	.word	0x00000000
	.align		4
        /*0014*/ 	.word	0xfffffffd
	.align		4
        /*0018*/ 	.word	0x00000000
	.align		4
        /*001c*/ 	.word	0xfffffffc


//--------------------- .text._Z27ComplexPointwiseMulAndScaleP6float2PKS_if --------------------------
	.section	.text._Z27ComplexPointwiseMulAndScaleP6float2PKS_if,"ax",@progbits
	.align	128
.text._Z27ComplexPointwiseMulAndScaleP6float2PKS_if:
        .type           _Z27ComplexPointwiseMulAndScaleP6float2PKS_if,@function
        .size           _Z27ComplexPointwiseMulAndScaleP6float2PKS_if,(.L_x_2 - _Z27ComplexPointwiseMulAndScaleP6float2PKS_if)
        .other          _Z27ComplexPointwiseMulAndScaleP6float2PKS_if,@"STO_CUDA_ENTRY STV_DEFAULT"
_Z27ComplexPointwiseMulAndScaleP6float2PKS_if:
[----:B------:R-:W-:Y:S01]  /*0000*/  LDC R1, c[0x0][0x37c] ;  /* 0x0000df00ff017b82 */ /* 0x000fe20000000800 */
[----:B------:R-:W-:Y:S05]  /*0010*/  EXIT ;  /* 0x000000000000794d */ /* 0x000fea0003800000 */
.L_x_0:
[----:B------:R-:W-:-:S00]  /*0020*/  BRA `(.L_x_0) ;  /* 0xfffffffc00fc7947 */ /* 0x000fc0000383ffff */
[----:B------:R-:W-:-:S00]  /*0030*/  NOP ;  /* 0x0000000000007918 */ /* 0x000fc00000000000 */
        /* <DEDUP_REMOVED lines=12> */
.L_x_2:


//--------------------- .text._Z13compareKernelP6float2S0_i --------------------------
	.section	.text._Z13compareKernelP6float2S0_i,"ax",@progbits
	.align	128
        .global         _Z13compareKernelP6float2S0_i
        .type           _Z13compareKernelP6float2S0_i,@function
        .size           _Z13compareKernelP6float2S0_i,(.L_x_3 - _Z13compareKernelP6float2S0_i)
        .other          _Z13compareKernelP6float2S0_i,@"STO_CUDA_ENTRY STV_DEFAULT"
_Z13compareKernelP6float2S0_i:
.text._Z13compareKernelP6float2S0_i:
[----:B------:R-:W-:Y:S01]  /*0000*/  LDC R1, c[0x0][0x37c] ;  /* 0x0000df00ff017b82 */ /* 0x000fe20000000800 */
[----:B------:R-:W-:Y:S05]  /*0010*/  EXIT ;  /* 0x000000000000794d */ /* 0x000fea0003800000 */
.L_x_1:
        /* <DEDUP_REMOVED lines=14> */
.L_x_3:


//--------------------- .nv.shared.reserved.0     --------------------------
	.section	.nv.shared.reserved.0,"aw",@nobits
	.weak		__nv_reservedSMEM_offset_0_alias
	.size		__nv_reservedSMEM_offset_0_alias, 0, 64
	.other		__nv_reservedSMEM_offset_0_alias,@"STO_CUDA_RESERVED_SHARED STV_DEFAULT"
__nv_reservedSMEM_offset_0_alias:
	.zero		0
	.zero		64


//--------------------- .nv.constant0._Z27ComplexPointwiseMulAndScaleP6float2PKS_if --------------------------
	.section	.nv.constant0._Z27ComplexPointwiseMulAndScaleP6float2PKS_if,"a",@progbits
	.sectionflags	@""
	.align	4
.nv.constant0._Z27ComplexPointwiseMulAndScaleP6float2PKS_if:
	.zero		920


//--------------------- .nv.constant0._Z13compareKernelP6float2S0_i --------------------------
	.section	.nv.constant0._Z13compareKernelP6float2S0_i,"a",@progbits
	.sectionflags	@""
	.align	4
.nv.constant0._Z13compareKernelP6float2S0_i:
	.zero		916


//--------------------- SYMBOLS --------------------------

	.type		.nv.reservedSmem.offset0,@object
	.size		.nv.reservedSmem.offset0,0x4
